//
// Generated by NVIDIA NVVM Compiler
//
// Compiler Build ID: CL-36424714
// Cuda compilation tools, release 13.0, V13.0.88
// Based on NVVM 20.0.0
//

.version 9.0
.target sm_100
.address_size 64

	// .globl	_Z20kernel_postprocess_0PhPfiiiii

.visible .entry _Z20kernel_postprocess_0PhPfiiiii(
	.param .u64 .ptr .align 1 _Z20kernel_postprocess_0PhPfiiiii_param_0,
	.param .u64 .ptr .align 1 _Z20kernel_postprocess_0PhPfiiiii_param_1,
	.param .u32 _Z20kernel_postprocess_0PhPfiiiii_param_2,
	.param .u32 _Z20kernel_postprocess_0PhPfiiiii_param_3,
	.param .u32 _Z20kernel_postprocess_0PhPfiiiii_param_4,
	.param .u32 _Z20kernel_postprocess_0PhPfiiiii_param_5,
	.param .u32 _Z20kernel_postprocess_0PhPfiiiii_param_6
)
{
	.reg .pred 	%p<3>;
	.reg .b32 	%r<22>;
	.reg .b32 	%f<4>;
	.reg .b64 	%rd<9>;

	ld.param.u64 	%rd1, [_Z20kernel_postprocess_0PhPfiiiii_param_0];
	ld.param.u64 	%rd2, [_Z20kernel_postprocess_0PhPfiiiii_param_1];
	ld.param.u32 	%r2, [_Z20kernel_postprocess_0PhPfiiiii_param_3];
	ld.param.u32 	%r3, [_Z20kernel_postprocess_0PhPfiiiii_param_4];
	ld.param.u32 	%r4, [_Z20kernel_postprocess_0PhPfiiiii_param_5];
	ld.param.u32 	%r5, [_Z20kernel_postprocess_0PhPfiiiii_param_6];
	mov.u32 	%r6, %tid.x;
	mov.u32 	%r7, %ctaid.x;
	mov.u32 	%r8, %ntid.x;
	mad.lo.s32 	%r1, %r7, %r8, %r6;
	setp.ge.s32 	%p1, %r1, %r5;
	@%p1 bra 	$L__BB0_2;
	cvta.to.global.u64 	%rd3, %rd2;
	cvta.to.global.u64 	%rd4, %rd1;
	div.s32 	%r9, %r1, %r4;
	mul.lo.s32 	%r10, %r9, %r4;
	div.s32 	%r11, %r9, %r3;
	mul.lo.s32 	%r12, %r11, %r3;
	sub.s32 	%r13, %r9, %r12;
	rem.s32 	%r14, %r11, %r2;
	sub.s32 	%r15, %r11, %r14;
	sub.s32 	%r16, %r10, %r1;
	add.s32 	%r17, %r16, 2;
	mad.lo.s32 	%r18, %r17, %r2, %r14;
	mad.lo.s32 	%r19, %r15, %r4, %r18;
	mad.lo.s32 	%r20, %r19, %r3, %r13;
	mul.wide.s32 	%rd5, %r20, 4;
	add.s64 	%rd6, %rd3, %rd5;
	ld.global.f32 	%f1, [%rd6];
	mul.f32 	%f2, %f1, 0f437F0000;
	setp.gt.f32 	%p2, %f2, 0f437F0000;
	selp.f32 	%f3, 0f437F0000, %f2, %p2;
	cvt.rzi.u32.f32 	%r21, %f3;
	cvt.s64.s32 	%rd7, %r1;
	add.s64 	%rd8, %rd4, %rd7;
	st.global.u8 	[%rd8], %r21;
$L__BB0_2:
	ret;

}


// ===== COMPILED SASS (sm_100) =====

	.target	sm_100

	.elftype	@"ET_EXEC"


//--------------------- .note.nv.tkinfo           --------------------------
	.section	.note.nv.tkinfo,"",@"SHT_NOTE"
	.sectionflags	@"SHF_NOTE_NV_TKINFO"
	.tkinfo
        /*0018*/ 	.word	0x00000002
        /*0030*/ 	.string	""
        /*0030*/ 	.string	"ptxas"
        /*0030*/ 	.string	"Cuda compilation tools, release 13.0, V13.0.88"
        /*0030*/ 	.string	"Build cuda_13.0.r13.0/compiler.36424714_0"
        /*0030*/ 	.string	"-arch sm_100 -m 64 "



//--------------------- .note.nv.cuinfo           --------------------------
	.section	.note.nv.cuinfo,"",@"SHT_NOTE"
	.sectionflags	@"SHF_NOTE_NV_CUINFO"
        /*0018*/ 	.short	0x0002
        /*001a*/ 	.short	0x0064
        /*001c*/ 	.short	0x0082
	.zero		2


//--------------------- .nv.info                  --------------------------
	.section	.nv.info,"",@"SHT_CUDA_INFO"
	.align	4


	//----- nvinfo : EIATTR_REGCOUNT
	.align		4
        /*0000*/ 	.byte	0x04, 0x2f
        /*0002*/ 	.short	(.L_1 - .L_0)
	.align		4
.L_0:
        /*0004*/ 	.word	index@(_Z20kernel_postprocess_0PhPfiiiii)
        /*0008*/ 	.word	0x0000000f


	//----- nvinfo : EIATTR_FRAME_SIZE
	.align		4
.L_1:
        /*000c*/ 	.byte	0x04, 0x11
        /*000e*/ 	.short	(.L_3 - .L_2)
	.align		4
.L_2:
        /*0010*/ 	.word	index@(_Z20kernel_postprocess_0PhPfiiiii)
        /*0014*/ 	.word	0x00000000


	//----- nvinfo : EIATTR_MIN_STACK_SIZE
	.align		4
.L_3:
        /*0018*/ 	.byte	0x04, 0x12
        /*001a*/ 	.short	(.L_5 - .L_4)
	.align		4
.L_4:
        /*001c*/ 	.word	index@(_Z20kernel_postprocess_0PhPfiiiii)
        /*0020*/ 	.word	0x00000000
.L_5:


//--------------------- .nv.compat                --------------------------
	.section	.nv.compat,"",@"SHT_CUDA_COMPAT_INFO"
	.align	4
        /*0000*/ 	.byte	0x02, 0x09, 0x00, 0x00, 0x02, 0x02, 0x01, 0x00, 0x02, 0x05, 0x05, 0x00, 0x03, 0x07, 0x01, 0x01
        /*0010*/ 	.byte	0x02, 0x03, 0x00, 0x00, 0x02, 0x06, 0x01, 0x00, 0x04, 0x0b, 0x08, 0x00, 0x09, 0x00, 0x00, 0x00
        /*0020*/ 	.byte	0x00, 0x00, 0x00, 0x00


//--------------------- .nv.info._Z20kernel_postprocess_0PhPfiiiii --------------------------
	.section	.nv.info._Z20kernel_postprocess_0PhPfiiiii,"",@"SHT_CUDA_INFO"
	.sectionflags	@""
	.align	4


	//----- nvinfo : EIATTR_CUDA_API_VERSION
	.align		4
        /*0000*/ 	.byte	0x04, 0x37
        /*0002*/ 	.short	(.L_7 - .L_6)
.L_6:
        /*0004*/ 	.word	0x00000082


	//----- nvinfo : EIATTR_KPARAM_INFO
	.align		4
.L_7:
        /*0008*/ 	.byte	0x04, 0x17
        /*000a*/ 	.short	(.L_9 - .L_8)
.L_8:
        /*000c*/ 	.word	0x00000000
        /*0010*/ 	.short	0x0006
        /*0012*/ 	.short	0x0020
        /*0014*/ 	.byte	0x00, 0xf0, 0x11, 0x00


	//----- nvinfo : EIATTR_KPARAM_INFO
	.align		4
.L_9:
        /*0018*/ 	.byte	0x04, 0x17
        /*001a*/ 	.short	(.L_11 - .L_10)
.L_10:
        /*001c*/ 	.word	0x00000000
        /*0020*/ 	.short	0x0005
        /*0022*/ 	.short	0x001c
        /*0024*/ 	.byte	0x00, 0xf0, 0x11, 0x00


	//----- nvinfo : EIATTR_KPARAM_INFO
	.align		4
.L_11:
        /*0028*/ 	.byte	0x04, 0x17
        /*002a*/ 	.short	(.L_13 - .L_12)
.L_12:
        /*002c*/ 	.word	0x00000000
        /*0030*/ 	.short	0x0004
        /*0032*/ 	.short	0x0018
        /*0034*/ 	.byte	0x00, 0xf0, 0x11, 0x00


	//----- nvinfo : EIATTR_KPARAM_INFO
	.align		4
.L_13:
        /*0038*/ 	.byte	0x04, 0x17
        /*003a*/ 	.short	(.L_15 - .L_14)
.L_14:
        /*003c*/ 	.word	0x00000000
        /*0040*/ 	.short	0x0003
        /*0042*/ 	.short	0x0014
        /*0044*/ 	.byte	0x00, 0xf0, 0x11, 0x00


	//----- nvinfo : EIATTR_KPARAM_INFO
	.align		4
.L_15:
        /*0048*/ 	.byte	0x04, 0x17
        /*004a*/ 	.short	(.L_17 - .L_16)
.L_16:
        /*004c*/ 	.word	0x00000000
        /*0050*/ 	.short	0x0002
        /*0052*/ 	.short	0x0010
        /*0054*/ 	.byte	0x00, 0xf0, 0x11, 0x00


	//----- nvinfo : EIATTR_KPARAM_INFO
	.align		4
.L_17:
        /*0058*/ 	.byte	0x04, 0x17
        /*005a*/ 	.short	(.L_19 - .L_18)
.L_18:
        /*005c*/ 	.word	0x00000000
        /*0060*/ 	.short	0x0001
        /*0062*/ 	.short	0x0008
        /*0064*/ 	.byte	0x00, 0xf5, 0x21, 0x00


	//----- nvinfo : EIATTR_KPARAM_INFO
	.align		4
.L_19:
        /*0068*/ 	.byte	0x04, 0x17
        /*006a*/ 	.short	(.L_21 - .L_20)
.L_20:
        /*006c*/ 	.word	0x00000000
        /*0070*/ 	.short	0x0000
        /*0072*/ 	.short	0x0000
        /*0074*/ 	.byte	0x00, 0xf5, 0x21, 0x00


	//----- nvinfo : EIATTR_SPARSE_MMA_MASK
	.align		4
.L_21:
        /*0078*/ 	.byte	0x03, 0x50
        /*007a*/ 	.short	0x0000


	//----- nvinfo : EIATTR_MAXREG_COUNT
	.align		4
        /*007c*/ 	.byte	0x03, 0x1b
        /*007e*/ 	.short	0x00ff


	//----- nvinfo : EIATTR_MERCURY_ISA_VERSION
	.align		4
        /*0080*/ 	.byte	0x03, 0x5f
        /*0082*/ 	.short	0x0101


	//----- nvinfo : EIATTR_VRC_CTA_INIT_COUNT
	.align		4
        /*0084*/ 	.byte	0x02, 0x4a
	.zero		1
	.zero		1


	//----- nvinfo : EIATTR_EXIT_INSTR_OFFSETS
	.align		4
        /*0088*/ 	.byte	0x04, 0x1c
        /*008a*/ 	.short	(.L_23 - .L_22)


	//   ....[0]....
.L_22:
        /*008c*/ 	.word	0x00000070


	//   ....[1]....
        /*0090*/ 	.word	0x00000650


	//----- nvinfo : EIATTR_CBANK_PARAM_SIZE
	.align		4
.L_23:
        /*0094*/ 	.byte	0x03, 0x19
        /*0096*/ 	.short	0x0024


	//----- nvinfo : EIATTR_PARAM_CBANK
	.align		4
        /*0098*/ 	.byte	0x04, 0x0a
        /*009a*/ 	.short	(.L_25 - .L_24)
	.align		4
.L_24:
        /*009c*/ 	.word	index@(.nv.constant0._Z20kernel_postprocess_0PhPfiiiii)
        /*00a0*/ 	.short	0x0380
        /*00a2*/ 	.short	0x0024


	//----- nvinfo : EIATTR_SW_WAR
	.align		4
.L_25:
        /*00a4*/ 	.byte	0x04, 0x36
        /*00a6*/ 	.short	(.L_27 - .L_26)
.L_26:
        /*00a8*/ 	.word	0x00000008
.L_27:


//--------------------- .nv.callgraph             --------------------------
	.section	.nv.callgraph,"",@"SHT_CUDA_CALLGRAPH"
	.align	4
	.sectionentsize	8
	.align		4
        /*0000*/ 	.word	0x00000000
	.align		4
        /*0004*/ 	.word	0xffffffff
	.align		4
        /*0008*/ 	.word	0x00000000
	.align		4
        /*000c*/ 	.word	0xfffffffe
	.align		4
        /*0010*/ 	.word	0x00000000
	.align		4
        /*0014*/ 	.word	0xfffffffd
	.align		4
        /*0018*/ 	.word	0x00000000
	.align		4
        /*001c*/ 	.word	0xfffffffc


//--------------------- .text._Z20kernel_postprocess_0PhPfiiiii --------------------------
	.section	.text._Z20kernel_postprocess_0PhPfiiiii,"ax",@progbits
	.align	128
        .global         _Z20kernel_postprocess_0PhPfiiiii
        .type           _Z20kernel_postprocess_0PhPfiiiii,@function
        .size           _Z20kernel_postprocess_0PhPfiiiii,(.L_x_1 - _Z20kernel_postprocess_0PhPfiiiii)
        .other          _Z20kernel_postprocess_0PhPfiiiii,@"STO_CUDA_ENTRY STV_DEFAULT"
_Z20kernel_postprocess_0PhPfiiiii:
.text._Z20kernel_postprocess_0PhPfiiiii:
[----:B------:R-:W-:Y:S01]  /*0000*/  LDC R1, c[0x0][0x37c] ;  /* 0x0000df00ff017b82 */ /* 0x000fe20000000800 */
[----:B------:R-:W0:Y:S07]  /*0010*/  S2R R0, SR_TID.X ;  /* 0x0000000000007919 */ /* 0x000e2e0000002100 */
[----:B------:R-:W0:Y:S01]  /*0020*/  S2UR UR4, SR_CTAID.X ;  /* 0x00000000000479c3 */ /* 0x000e220000002500 */
[----:B------:R-:W1:Y:S07]  /*0030*/  LDCU UR5, c[0x0][0x3a0] ;  /* 0x00007400ff0577ac */ /* 0x000e6e0008000800 */
[----:B------:R-:W0:Y:S02]  /*0040*/  LDC R3, c[0x0][0x360] ;  /* 0x0000d800ff037b82 */ /* 0x000e240000000800 */
[----:B0-----:R-:W-:-:S05]  /*0050*/  IMAD R0, R3, UR4, R0 ;  /* 0x0000000403007c24 */ /* 0x001fca000f8e0200 */
[----:B-1----:R-:W-:-:S13]  /*0060*/  ISETP.GE.AND P0, PT, R0, UR5, PT ;  /* 0x0000000500007c0c */ /* 0x002fda000bf06270 */
[----:B------:R-:W-:Y:S05]  /*0070*/  @P0 EXIT ;  /* 0x000000000000094d */ /* 0x000fea0003800000 */
[----:B------:R-:W0:Y:S01]  /*0080*/  LDC R3, c[0x0][0x39c] ;  /* 0x0000e700ff037b82 */ /* 0x000e220000000800 */
[----:B------:R-:W-:Y:S01]  /*0090*/  IABS R10, R0 ;  /* 0x00000000000a7213 */ /* 0x000fe20000000000 */
[----:B------:R-:W1:Y:S01]  /*00a0*/  LDCU.64 UR4, c[0x0][0x358] ;  /* 0x00006b00ff0477ac */ /* 0x000e620008000a00 */
[----:B------:R-:W2:Y:S05]  /*00b0*/  LDCU.64 UR6, c[0x0][0x380] ;  /* 0x00007000ff0677ac */ /* 0x000eaa0008000a00 */
[----:B------:R-:W3:Y:S01]  /*00c0*/  LDC R2, c[0x0][0x398] ;  /* 0x0000e600ff027b82 */ /* 0x000ee20000000800 */
[----:B0-----:R-:W-:-:S04]  /*00d0*/  IABS R7, R3 ;  /* 0x0000000300077213 */ /* 0x001fc80000000000 */
[----:B------:R-:W0:Y:S08]  /*00e0*/  I2F.RP R6, R7 ;  /* 0x0000000700067306 */ /* 0x000e300000209400 */
[----:B0-----:R-:W0:Y:S02]  /*00f0*/  MUFU.RCP R6, R6 ;  /* 0x0000000600067308 */ /* 0x001e240000001000 */
[----:B0-----:R-:W-:Y:S01]  /*0100*/  VIADD R4, R6, 0xffffffe ;  /* 0x0ffffffe06047836 */ /* 0x001fe20000000000 */
[----:B---3--:R-:W-:-:S05]  /*0110*/  IABS R6, R2 ;  /* 0x0000000200067213 */ /* 0x008fca0000000000 */
[----:B------:R0:W3:Y:S02]  /*0120*/  F2I.FTZ.U32.TRUNC.NTZ R5, R4 ;  /* 0x0000000400057305 */ /* 0x0000e4000021f000 */
[----:B0-----:R-:W-:Y:S02]  /*0130*/  IMAD.MOV.U32 R4, RZ, RZ, RZ ;  /* 0x000000ffff047224 */ /* 0x001fe400078e00ff */
[----:B---3--:R-:W-:-:S04]  /*0140*/  IMAD.MOV R8, RZ, RZ, -R5 ;  /* 0x000000ffff087224 */ /* 0x008fc800078e0a05 */
[----:B------:R-:W-:Y:S01]  /*0150*/  IMAD R9, R8, R7, RZ ;  /* 0x0000000708097224 */ /* 0x000fe200078e02ff */
[----:B------:R-:W-:Y:S02]  /*0160*/  MOV R8, R10 ;  /* 0x0000000a00087202 */ /* 0x000fe40000000f00 */
[----:B------:R-:W0:Y:S01]  /*0170*/  I2F.RP R10, R6 ;  /* 0x00000006000a7306 */ /* 0x000e220000209400 */
[----:B------:R-:W-:-:S06]  /*0180*/  IMAD.HI.U32 R5, R5, R9, R4 ;  /* 0x0000000905057227 */ /* 0x000fcc00078e0004 */
[----:B------:R-:W-:-:S04]  /*0190*/  IMAD.HI.U32 R5, R5, R8, RZ ;  /* 0x0000000805057227 */ /* 0x000fc800078e00ff */
[----:B------:R-:W-:-:S04]  /*01a0*/  IMAD.MOV R4, RZ, RZ, -R5 ;  /* 0x000000ffff047224 */ /* 0x000fc800078e0a05 */
[C---:B------:R-:W-:Y:S01]  /*01b0*/  IMAD R4, R7.reuse, R4, R8 ;  /* 0x0000000407047224 */ /* 0x040fe200078e0208 */
[----:B0-----:R-:W0:Y:S04]  /*01c0*/  MUFU.RCP R10, R10 ;  /* 0x0000000a000a7308 */ /* 0x001e280000001000 */
[----:B------:R-:W-:-:S13]  /*01d0*/  ISETP.GT.U32.AND P2, PT, R7, R4, PT ;  /* 0x000000040700720c */ /* 0x000fda0003f44070 */
[-C--:B------:R-:W-:Y:S01]  /*01e0*/  @!P2 IADD3 R4, PT, PT, R4, -R7.reuse, RZ ;  /* 0x800000070404a210 */ /* 0x080fe20007ffe0ff */
[----:B0-----:R-:W-:Y:S02]  /*01f0*/  VIADD R8, R10, 0xffffffe ;  /* 0x0ffffffe0a087836 */ /* 0x001fe40000000000 */
[----:B------:R-:W-:Y:S01]  /*0200*/  @!P2 VIADD R5, R5, 0x1 ;  /* 0x000000010505a836 */ /* 0x000fe20000000000 */
[----:B------:R-:W-:Y:S01]  /*0210*/  ISETP.GE.U32.AND P0, PT, R4, R7, PT ;  /* 0x000000070400720c */ /* 0x000fe20003f06070 */
[----:B------:R0:W3:Y:S01]  /*0220*/  F2I.FTZ.U32.TRUNC.NTZ R9, R8 ;  /* 0x0000000800097305 */ /* 0x0000e2000021f000 */
[----:B------:R-:W-:Y:S01]  /*0230*/  LOP3.LUT R7, R0, R3, RZ, 0x3c, !PT ;  /* 0x0000000300077212 */ /* 0x000fe200078e3cff */
[----:B------:R-:W4:Y:S01]  /*0240*/  LDC R4, c[0x0][0x394] ;  /* 0x0000e500ff047b82 */ /* 0x000f220000000800 */
[----:B------:R-:W-:Y:S02]  /*0250*/  ISETP.NE.AND P2, PT, R3, RZ, PT ;  /* 0x000000ff0300720c */ /* 0x000fe40003f45270 */
[----:B------:R-:W-:Y:S01]  /*0260*/  ISETP.GE.AND P1, PT, R7, RZ, PT ;  /* 0x000000ff0700720c */ /* 0x000fe20003f26270 */
[----:B0-----:R-:W-:-:S06]  /*0270*/  HFMA2 R8, -RZ, RZ, 0, 0 ;  /* 0x00000000ff087431 */ /* 0x001fcc00000001ff */
[----:B------:R-:W-:Y:S01]  /*0280*/  @P0 IADD3 R5, PT, PT, R5, 0x1, RZ ;  /* 0x0000000105050810 */ /* 0x000fe20007ffe0ff */
[----:B---3--:R-:W-:-:S05]  /*0290*/  IMAD.MOV R11, RZ, RZ, -R9 ;  /* 0x000000ffff0b7224 */ /* 0x008fca00078e0a09 */
[----:B------:R-:W-:Y:S01]  /*02a0*/  @!P1 IMAD.MOV R5, RZ, RZ, -R5 ;  /* 0x000000ffff059224 */ /* 0x000fe200078e0a05 */
[----:B------:R-:W-:Y:S01]  /*02b0*/  @!P2 LOP3.LUT R5, RZ, R3, RZ, 0x33, !PT ;  /* 0x00000003ff05a212 */ /* 0x000fe200078e33ff */
[----:B------:R-:W-:-:S03]  /*02c0*/  IMAD R11, R11, R6, RZ ;  /* 0x000000060b0b7224 */ /* 0x000fc600078e02ff */
[----:B------:R-:W-:Y:S01]  /*02d0*/  IABS R10, R5 ;  /* 0x00000005000a7213 */ /* 0x000fe20000000000 */
[----:B------:R-:W-:Y:S01]  /*02e0*/  IMAD.HI.U32 R8, R9, R11, R8 ;  /* 0x0000000b09087227 */ /* 0x000fe200078e0008 */
[----:B----4-:R-:W-:-:S03]  /*02f0*/  IABS R7, R4 ;  /* 0x0000000400077213 */ /* 0x010fc60000000000 */
[----:B------:R-:W-:Y:S02]  /*0300*/  IMAD.MOV.U32 R9, RZ, RZ, R10 ;  /* 0x000000ffff097224 */ /* 0x000fe400078e000a */
[----:B------:R-:W0:Y:S02]  /*0310*/  I2F.RP R10, R7 ;  /* 0x00000007000a7306 */ /* 0x000e240000209400 */
[----:B------:R-:W-:-:S05]  /*0320*/  IMAD.HI.U32 R8, R8, R9, RZ ;  /* 0x0000000908087227 */ /* 0x000fca00078e00ff */
[----:B------:R-:W-:-:S05]  /*0330*/  IADD3 R11, PT, PT, -R8, RZ, RZ ;  /* 0x000000ff080b7210 */ /* 0x000fca0007ffe1ff */
[C---:B------:R-:W-:Y:S01]  /*0340*/  IMAD R9, R6.reuse, R11, R9 ;  /* 0x0000000b06097224 */ /* 0x040fe200078e0209 */
[----:B0-----:R-:W0:Y:S04]  /*0350*/  MUFU.RCP R10, R10 ;  /* 0x0000000a000a7308 */ /* 0x001e280000001000 */
[----:B------:R-:W-:-:S13]  /*0360*/  ISETP.GT.U32.AND P2, PT, R6, R9, PT ;  /* 0x000000090600720c */ /* 0x000fda0003f44070 */
[----:B------:R-:W-:Y:S01]  /*0370*/  @!P2 IMAD.IADD R9, R9, 0x1, -R6 ;  /* 0x000000010909a824 */ /* 0x000fe200078e0a06 */
[----:B0-----:R-:W-:Y:S01]  /*0380*/  IADD3 R11, PT, PT, R10, 0xffffffe, RZ ;  /* 0x0ffffffe0a0b7810 */ /* 0x001fe20007ffe0ff */
[----:B------:R-:W-:Y:S01]  /*0390*/  @!P2 VIADD R8, R8, 0x1 ;  /* 0x000000010808a836 */ /* 0x000fe20000000000 */
[----:B------:R-:W-:Y:S02]  /*03a0*/  ISETP.NE.AND P2, PT, R2, RZ, PT ;  /* 0x000000ff0200720c */ /* 0x000fe40003f45270 */
[----:B------:R-:W-:Y:S02]  /*03b0*/  ISETP.GE.U32.AND P0, PT, R9, R6, PT ;  /* 0x000000060900720c */ /* 0x000fe40003f06070 */
[----:B------:R-:W0:Y:S01]  /*03c0*/  F2I.FTZ.U32.TRUNC.NTZ R9, R11 ;  /* 0x0000000b00097305 */ /* 0x000e22000021f000 */
[----:B------:R-:W-:-:S04]  /*03d0*/  LOP3.LUT R6, R5, R2, RZ, 0x3c, !PT ;  /* 0x0000000205067212 */ /* 0x000fc800078e3cff */
[----:B------:R-:W-:-:S06]  /*03e0*/  ISETP.GE.AND P1, PT, R6, RZ, PT ;  /* 0x000000ff0600720c */ /* 0x000fcc0003f26270 */
[----:B------:R-:W-:Y:S02]  /*03f0*/  @P0 IADD3 R8, PT, PT, R8, 0x1, RZ ;  /* 0x0000000108080810 */ /* 0x000fe40007ffe0ff */
[----:B0-----:R-:W-:-:S03]  /*0400*/  IADD3 R6, PT, PT, RZ, -R9, RZ ;  /* 0x80000009ff067210 */ /* 0x001fc60007ffe0ff */
[----:B------:R-:W-:Y:S01]  /*0410*/  IMAD.MOV.U32 R12, RZ, RZ, R8 ;  /* 0x000000ffff0c7224 */ /* 0x000fe200078e0008 */
[----:B------:R-:W-:-:S03]  /*0420*/  MOV R8, RZ ;  /* 0x000000ff00087202 */ /* 0x000fc60000000f00 */
[----:B------:R-:W-:Y:S01]  /*0430*/  @!P1 IMAD.MOV R12, RZ, RZ, -R12 ;  /* 0x000000ffff0c9224 */ /* 0x000fe200078e0a0c */
[----:B------:R-:W-:Y:S01]  /*0440*/  @!P2 LOP3.LUT R12, RZ, R2, RZ, 0x33, !PT ;  /* 0x00000002ff0ca212 */ /* 0x000fe200078e33ff */
[----:B------:R-:W-:-:S03]  /*0450*/  IMAD R11, R6, R7, RZ ;  /* 0x00000007060b7224 */ /* 0x000fc600078e02ff */
[----:B------:R-:W-:Y:S01]  /*0460*/  IABS R6, R12 ;  /* 0x0000000c00067213 */ /* 0x000fe20000000000 */
[----:B------:R-:W-:Y:S01]  /*0470*/  IMAD.HI.U32 R8, R9, R11, R8 ;  /* 0x0000000b09087227 */ /* 0x000fe200078e0008 */
[----:B------:R-:W-:-:S03]  /*0480*/  ISETP.GE.AND P2, PT, R12, RZ, PT ;  /* 0x000000ff0c00720c */ /* 0x000fc60003f46270 */
[----:B------:R-:W-:Y:S02]  /*0490*/  IMAD.MOV R11, RZ, RZ, -R12 ;  /* 0x000000ffff0b7224 */ /* 0x000fe400078e0a0c */
[----:B------:R-:W-:-:S04]  /*04a0*/  IMAD.HI.U32 R8, R8, R6, RZ ;  /* 0x0000000608087227 */ /* 0x000fc800078e00ff */
[----:B------:R-:W-:Y:S02]  /*04b0*/  IMAD.MOV R8, RZ, RZ, -R8 ;  /* 0x000000ffff087224 */ /* 0x000fe400078e0a08 */
[----:B------:R-:W-:Y:S02]  /*04c0*/  IMAD R11, R2, R11, R5 ;  /* 0x0000000b020b7224 */ /* 0x000fe400078e0205 */
[----:B------:R-:W-:Y:S02]  /*04d0*/  IMAD R6, R7, R8, R6 ;  /* 0x0000000807067224 */ /* 0x000fe400078e0206 */
[----:B------:R-:W-:-:S03]  /*04e0*/  IMAD R8, R5, R3, -R0 ;  /* 0x0000000305087224 */ /* 0x000fc600078e0a00 */
[----:B------:R-:W-:Y:S02]  /*04f0*/  ISETP.GT.U32.AND P0, PT, R7, R6, PT ;  /* 0x000000060700720c */ /* 0x000fe40003f04070 */
[----:B------:R-:W-:-:S11]  /*0500*/  IADD3 R10, PT, PT, R8, 0x2, RZ ;  /* 0x00000002080a7810 */ /* 0x000fd60007ffe0ff */
[----:B------:R-:W-:Y:S02]  /*0510*/  @!P0 IADD3 R6, PT, PT, R6, -R7, RZ ;  /* 0x8000000706068210 */ /* 0x000fe40007ffe0ff */
[----:B------:R-:W-:Y:S02]  /*0520*/  ISETP.NE.AND P0, PT, R4, RZ, PT ;  /* 0x000000ff0400720c */ /* 0x000fe40003f05270 */
[----:B------:R-:W-:-:S13]  /*0530*/  ISETP.GT.U32.AND P1, PT, R7, R6, PT ;  /* 0x000000060700720c */ /* 0x000fda0003f24070 */
[----:B------:R-:W-:-:S05]  /*0540*/  @!P1 IMAD.IADD R6, R6, 0x1, -R7 ;  /* 0x0000000106069824 */ /* 0x000fca00078e0a07 */
[----:B------:R-:W-:Y:S02]  /*0550*/  MOV R9, R6 ;  /* 0x0000000600097202 */ /* 0x000fe40000000f00 */
[----:B------:R-:W0:Y:S03]  /*0560*/  LDC.64 R6, c[0x0][0x388] ;  /* 0x0000e200ff067b82 */ /* 0x000e260000000a00 */
[----:B------:R-:W-:Y:S01]  /*0570*/  @!P2 IMAD.MOV R9, RZ, RZ, -R9 ;  /* 0x000000ffff09a224 */ /* 0x000fe200078e0a09 */
[----:B------:R-:W-:-:S04]  /*0580*/  @!P0 LOP3.LUT R9, RZ, R4, RZ, 0x33, !PT ;  /* 0x00000004ff098212 */ /* 0x000fc800078e33ff */
[----:B------:R-:W-:Y:S01]  /*0590*/  IADD3 R8, PT, PT, R12, -R9, RZ ;  /* 0x800000090c087210 */ /* 0x000fe20007ffe0ff */
[----:B------:R-:W-:-:S04]  /*05a0*/  IMAD R10, R10, R4, R9 ;  /* 0x000000040a0a7224 */ /* 0x000fc800078e0209 */
[----:B------:R-:W-:-:S04]  /*05b0*/  IMAD R3, R8, R3, R10 ;  /* 0x0000000308037224 */ /* 0x000fc800078e020a */
[----:B------:R-:W-:-:S04]  /*05c0*/  IMAD R3, R3, R2, R11 ;  /* 0x0000000203037224 */ /* 0x000fc800078e020b */
[----:B0-----:R-:W-:-:S06]  /*05d0*/  IMAD.WIDE R6, R3, 0x4, R6 ;  /* 0x0000000403067825 */ /* 0x001fcc00078e0206 */
[----:B-1----:R-:W3:Y:S02]  /*05e0*/  LDG.E R6, desc[UR4][R6.64] ;  /* 0x0000000406067981 */ /* 0x002ee4000c1e1900 */
[----:B---3--:R-:W-:-:S05]  /*05f0*/  FMUL R2, R6, 255 ;  /* 0x437f000006027820 */ /* 0x008fca0000400000 */
[----:B------:R-:W-:Y:S02]  /*0600*/  FMNMX.NAN R4, R2, 255, PT ;  /* 0x437f000002047809 */ /* 0x000fe40003820000 */
[C---:B--2---:R-:W-:Y:S02]  /*0610*/  IADD3 R2, P0, PT, R0.reuse, UR6, RZ ;  /* 0x0000000600027c10 */ /* 0x044fe4000ff1e0ff */
[----:B------:R-:W0:Y:S02]  /*0620*/  F2I.U32.TRUNC.NTZ R5, R4 ;  /* 0x0000000400057305 */ /* 0x000e24000020f000 */
[----:B------:R-:W-:-:S05]  /*0630*/  LEA.HI.X.SX32 R3, R0, UR7, 0x1, P0 ;  /* 0x0000000700037c11 */ /* 0x000fca00080f0eff */
[----:B0-----:R-:W-:Y:S01]  /*0640*/  STG.E.U8 desc[UR4][R2.64], R5 ;  /* 0x0000000502007986 */ /* 0x001fe2000c101104 */
[----:B------:R-:W-:Y:S05]  /*0650*/  EXIT ;  /* 0x000000000000794d */ /* 0x000fea0003800000 */
.L_x_0:
[----:B------:R-:W-:-:S00]  /*0660*/  BRA `(.L_x_0) ;  /* 0xfffffffc00fc7947 */ /* 0x000fc0000383ffff */
[----:B------:R-:W-:-:S00]  /*0670*/  NOP ;  /* 0x0000000000007918 */ /* 0x000fc00000000000 */
        /* <DEDUP_REMOVED lines=8> */
.L_x_1:


//--------------------- .nv.shared.reserved.0     --------------------------
	.section	.nv.shared.reserved.0,"aw",@nobits
	.weak		__nv_reservedSMEM_offset_0_alias
	.size		__nv_reservedSMEM_offset_0_alias, 0, 64
	.other		__nv_reservedSMEM_offset_0_alias,@"STO_CUDA_RESERVED_SHARED STV_DEFAULT"
__nv_reservedSMEM_offset_0_alias:
	.zero		0
	.zero		64


//--------------------- .nv.constant0._Z20kernel_postprocess_0PhPfiiiii --------------------------
	.section	.nv.constant0._Z20kernel_postprocess_0PhPfiiiii,"a",@progbits
	.sectionflags	@""
	.align	4
.nv.constant0._Z20kernel_postprocess_0PhPfiiiii:
	.zero		932


//--------------------- SYMBOLS --------------------------

	.type		.nv.reservedSmem.offset0,@object
	.size		.nv.reservedSmem.offset0,0x4
